	.headerflags	@"EF_CUDA_TEXMODE_UNIFIED EF_CUDA_64BIT_ADDRESS EF_CUDA_ACCELERATORS EF_CUDA_SM90 EF_CUDA_VIRTUAL_SM(EF_CUDA_SM90)"
	.elftype	@"ET_EXEC"


//--------------------- .nv.info                  --------------------------
	.section	.nv.info,"",@"SHT_CUDA_INFO"
	.align	4


	//----- nvinfo : EIATTR_REGCOUNT
	.align		4
        /*0000*/ 	.byte	0x04, 0x2f
        /*0002*/ 	.short	(.L_1 - .L_0)
	.align		4
.L_0:
        /*0004*/ 	.word	index@(triton_poi_fused__unsafe_index_add_convolution_mul_sigmoid_sub_79)
        /*0008*/ 	.word	0x00000018


	//----- nvinfo : EIATTR_MIN_STACK_SIZE
	.align		4
.L_1:
        /*000c*/ 	.byte	0x04, 0x12
        /*000e*/ 	.short	(.L_3 - .L_2)
	.align		4
.L_2:
        /*0010*/ 	.word	index@(triton_poi_fused__unsafe_index_add_convolution_mul_sigmoid_sub_79)
        /*0014*/ 	.word	0x00000000


	//----- nvinfo : EIATTR_FRAME_SIZE
	.align		4
.L_3:
        /*0018*/ 	.byte	0x04, 0x11
        /*001a*/ 	.short	(.L_5 - .L_4)
	.align		4
.L_4:
        /*001c*/ 	.word	index@(triton_poi_fused__unsafe_index_add_convolution_mul_sigmoid_sub_79)
        /*0020*/ 	.word	0x00000000


	//----- nvinfo : EIATTR_MIN_STACK_SIZE
	.align		4
.L_5:
        /*0024*/ 	.byte	0x04, 0x12
        /*0026*/ 	.short	(.L_7 - .L_6)
	.align		4
.L_6:
        /*0028*/ 	.word	index@(triton_poi_fused__unsafe_index_add_convolution_mul_sigmoid_sub_79)
        /*002c*/ 	.word	0x00000000
.L_7:


//--------------------- .nv.info.triton_poi_fused__unsafe_index_add_convolution_mul_sigmoid_sub_79 --------------------------
	.section	.nv.info.triton_poi_fused__unsafe_index_add_convolution_mul_sigmoid_sub_79,"",@"SHT_CUDA_INFO"
	.sectionflags	@""
	.align	4


	//----- nvinfo : EIATTR_CUDA_API_VERSION
	.align		4
        /*0000*/ 	.byte	0x04, 0x37
        /*0002*/ 	.short	(.L_9 - .L_8)
.L_8:
        /*0004*/ 	.word	0x0000007c


	//----- nvinfo : EIATTR_KPARAM_INFO
	.align		4
.L_9:
        /*0008*/ 	.byte	0x04, 0x17
        /*000a*/ 	.short	(.L_11 - .L_10)
.L_10:
        /*000c*/ 	.word	0x00000000
        /*0010*/ 	.short	0x000b
        /*0012*/ 	.short	0x0058
        /*0014*/ 	.byte	0x00, 0xf0, 0x11, 0x00


	//----- nvinfo : EIATTR_KPARAM_INFO
	.align		4
.L_11:
        /*0018*/ 	.byte	0x04, 0x17
        /*001a*/ 	.short	(.L_13 - .L_12)
.L_12:
        /*001c*/ 	.word	0x00000000
        /*0020*/ 	.short	0x000a
        /*0022*/ 	.short	0x0050
        /*0024*/ 	.byte	0x00, 0xf4, 0x21, 0x00


	//----- nvinfo : EIATTR_KPARAM_INFO
	.align		4
.L_13:
        /*0028*/ 	.byte	0x04, 0x17
        /*002a*/ 	.short	(.L_15 - .L_14)
.L_14:
        /*002c*/ 	.word	0x00000000
        /*0030*/ 	.short	0x0009
        /*0032*/ 	.short	0x0048
        /*0034*/ 	.byte	0x00, 0xf4, 0x21, 0x00


	//----- nvinfo : EIATTR_KPARAM_INFO
	.align		4
.L_15:
        /*0038*/ 	.byte	0x04, 0x17
        /*003a*/ 	.short	(.L_17 - .L_16)
.L_16:
        /*003c*/ 	.word	0x00000000
        /*0040*/ 	.short	0x0008
        /*0042*/ 	.short	0x0040
        /*0044*/ 	.byte	0x00, 0xf4, 0x21, 0x00


	//----- nvinfo : EIATTR_KPARAM_INFO
	.align		4
.L_17:
        /*0048*/ 	.byte	0x04, 0x17
        /*004a*/ 	.short	(.L_19 - .L_18)
.L_18:
        /*004c*/ 	.word	0x00000000
        /*0050*/ 	.short	0x0007
        /*0052*/ 	.short	0x0038
        /*0054*/ 	.byte	0x00, 0xf4, 0x21, 0x00


	//----- nvinfo : EIATTR_KPARAM_INFO
	.align		4
.L_19:
        /*0058*/ 	.byte	0x04, 0x17
        /*005a*/ 	.short	(.L_21 - .L_20)
.L_20:
        /*005c*/ 	.word	0x00000000
        /*0060*/ 	.short	0x0006
        /*0062*/ 	.short	0x0030
        /*0064*/ 	.byte	0x00, 0xf4, 0x21, 0x00


	//----- nvinfo : EIATTR_KPARAM_INFO
	.align		4
.L_21:
        /*0068*/ 	.byte	0x04, 0x17
        /*006a*/ 	.short	(.L_23 - .L_22)
.L_22:
        /*006c*/ 	.word	0x00000000
        /*0070*/ 	.short	0x0005
        /*0072*/ 	.short	0x0028
        /*0074*/ 	.byte	0x00, 0xf4, 0x21, 0x00


	//----- nvinfo : EIATTR_KPARAM_INFO
	.align		4
.L_23:
        /*0078*/ 	.byte	0x04, 0x17
        /*007a*/ 	.short	(.L_25 - .L_24)
.L_24:
        /*007c*/ 	.word	0x00000000
        /*0080*/ 	.short	0x0004
        /*0082*/ 	.short	0x0020
        /*0084*/ 	.byte	0x00, 0xf4, 0x21, 0x00


	//----- nvinfo : EIATTR_KPARAM_INFO
	.align		4
.L_25:
        /*0088*/ 	.byte	0x04, 0x17
        /*008a*/ 	.short	(.L_27 - .L_26)
.L_26:
        /*008c*/ 	.word	0x00000000
        /*0090*/ 	.short	0x0003
        /*0092*/ 	.short	0x0018
        /*0094*/ 	.byte	0x00, 0xf4, 0x21, 0x00


	//----- nvinfo : EIATTR_KPARAM_INFO
	.align		4
.L_27:
        /*0098*/ 	.byte	0x04, 0x17
        /*009a*/ 	.short	(.L_29 - .L_28)
.L_28:
        /*009c*/ 	.word	0x00000000
        /*00a0*/ 	.short	0x0002
        /*00a2*/ 	.short	0x0010
        /*00a4*/ 	.byte	0x00, 0xf4, 0x21, 0x00


	//----- nvinfo : EIATTR_KPARAM_INFO
	.align		4
.L_29:
        /*00a8*/ 	.byte	0x04, 0x17
        /*00aa*/ 	.short	(.L_31 - .L_30)
.L_30:
        /*00ac*/ 	.word	0x00000000
        /*00b0*/ 	.short	0x0001
        /*00b2*/ 	.short	0x0008
        /*00b4*/ 	.byte	0x00, 0xf4, 0x21, 0x00


	//----- nvinfo : EIATTR_KPARAM_INFO
	.align		4
.L_31:
        /*00b8*/ 	.byte	0x04, 0x17
        /*00ba*/ 	.short	(.L_33 - .L_32)
.L_32:
        /*00bc*/ 	.word	0x00000000
        /*00c0*/ 	.short	0x0000
        /*00c2*/ 	.short	0x0000
        /*00c4*/ 	.byte	0x00, 0xf4, 0x21, 0x00


	//----- nvinfo : EIATTR_SPARSE_MMA_MASK
	.align		4
.L_33:
        /*00c8*/ 	.byte	0x03, 0x50
        /*00ca*/ 	.short	0x0000


	//----- nvinfo : EIATTR_MAXREG_COUNT
	.align		4
        /*00cc*/ 	.byte	0x03, 0x1b
        /*00ce*/ 	.short	0x00ff


	//----- nvinfo : EIATTR_EXIT_INSTR_OFFSETS
	.align		4
        /*00d0*/ 	.byte	0x04, 0x1c
        /*00d2*/ 	.short	(.L_35 - .L_34)


	//   ....[0]....
.L_34:
        /*00d4*/ 	.word	0x00000710


	//----- nvinfo : EIATTR_REQNTID
	.align		4
.L_35:
        /*00d8*/ 	.byte	0x04, 0x10
        /*00da*/ 	.short	(.L_37 - .L_36)
.L_36:
        /*00dc*/ 	.word	0x00000080
        /*00e0*/ 	.word	0x00000001
        /*00e4*/ 	.word	0x00000001


	//----- nvinfo : EIATTR_CBANK_PARAM_SIZE
	.align		4
.L_37:
        /*00e8*/ 	.byte	0x03, 0x19
        /*00ea*/ 	.short	0x005c


	//----- nvinfo : EIATTR_PARAM_CBANK
	.align		4
        /*00ec*/ 	.byte	0x04, 0x0a
        /*00ee*/ 	.short	(.L_39 - .L_38)
	.align		4
.L_38:
        /*00f0*/ 	.word	index@(.nv.constant0.triton_poi_fused__unsafe_index_add_convolution_mul_sigmoid_sub_79)
        /*00f4*/ 	.short	0x0210
        /*00f6*/ 	.short	0x005c


	//----- nvinfo : EIATTR_SW_WAR
	.align		4
.L_39:
        /*00f8*/ 	.byte	0x04, 0x36
        /*00fa*/ 	.short	(.L_41 - .L_40)
.L_40:
        /*00fc*/ 	.word	0x00000008
.L_41:


//--------------------- .nv.callgraph             --------------------------
	.section	.nv.callgraph,"",@"SHT_CUDA_CALLGRAPH"
	.align	4
	.sectionentsize	8
	.align		4
        /*0000*/ 	.word	0x00000000
	.align		4
        /*0004*/ 	.word	0xffffffff
	.align		4
        /*0008*/ 	.word	0x00000000
	.align		4
        /*000c*/ 	.word	0xfffffffe
	.align		4
        /*0010*/ 	.word	0x00000000
	.align		4
        /*0014*/ 	.word	0xfffffffd
	.align		4
        /*0018*/ 	.word	0x00000000
	.align		4
        /*001c*/ 	.word	0xfffffffc


//--------------------- .text.triton_poi_fused__unsafe_index_add_convolution_mul_sigmoid_sub_79 --------------------------
	.section	.text.triton_poi_fused__unsafe_index_add_convolution_mul_sigmoid_sub_79,"ax",@progbits
	.align	128
        .global         triton_poi_fused__unsafe_index_add_convolution_mul_sigmoid_sub_79
        .type           triton_poi_fused__unsafe_index_add_convolution_mul_sigmoid_sub_79,@function
        .size           triton_poi_fused__unsafe_index_add_convolution_mul_sigmoid_sub_79,(.L_x_1 - triton_poi_fused__unsafe_index_add_convolution_mul_sigmoid_sub_79)
        .other          triton_poi_fused__unsafe_index_add_convolution_mul_sigmoid_sub_79,@"STO_CUDA_ENTRY STV_DEFAULT"
triton_poi_fused__unsafe_index_add_convolution_mul_sigmoid_sub_79:
.text.triton_poi_fused__unsafe_index_add_convolution_mul_sigmoid_sub_79:
[----:B------:R-:W-:Y:S01]  /*0000*/  LDC R1, c[0x0][0x28] ;  /* 0x00000a00ff017b82 */ /* 0x000fe20000000800 */
[----:B------:R-:W1:Y:S07]  /*0010*/  S2R R3, SR_TID.X ;  /* 0x0000000000037919 */ /* 0x000e6e0000002100 */
[----:B------:R-:W2:Y:S01]  /*0020*/  LDC.64 R14, c[0x0][0x210] ;  /* 0x00008400ff0e7b82 */ /* 0x000ea20000000a00 */
[----:B------:R-:W-:Y:S01]  /*0030*/  ULDC.64 UR4, c[0x0][0x208] ;  /* 0x0000820000047ab9 */ /* 0x000fe20000000a00 */
[----:B------:R-:W-:Y:S01]  /*0040*/  ULDC.64 UR6, c[0x0][0x220] ;  /* 0x0000880000067ab9 */ /* 0x000fe20000000a00 */
[----:B------:R-:W3:Y:S05]  /*0050*/  S2R R6, SR_CTAID.X ;  /* 0x0000000000067919 */ /* 0x000eea0000002500 */
[----:B------:R-:W4:Y:S08]  /*0060*/  LDC.64 R12, c[0x0][0x240] ;  /* 0x00009000ff0c7b82 */ /* 0x000f300000000a00 */
[----:B------:R-:W5:Y:S08]  /*0070*/  LDC.64 R4, c[0x0][0x218] ;  /* 0x00008600ff047b82 */ /* 0x000f700000000a00 */
[----:B------:R-:W5:Y:S01]  /*0080*/  LDC.64 R10, c[0x0][0x230] ;  /* 0x00008c00ff0a7b82 */ /* 0x000f620000000a00 */
[----:B-1----:R-:W-:-:S05]  /*0090*/  LOP3.LUT R3, R3, 0x7f, RZ, 0xc0, !PT ;  /* 0x0000007f03037812 */ /* 0x002fca00078ec0ff */
[----:B---3--:R-:W-:-:S05]  /*00a0*/  IMAD R0, R6, 0x80, R3 ;  /* 0x0000008006007824 */ /* 0x008fca00078e0203 */
[----:B------:R-:W-:-:S04]  /*00b0*/  SHF.R.S32.HI R3, RZ, 0x1f, R0 ;  /* 0x0000001fff037819 */ /* 0x000fc80000011400 */
[----:B------:R-:W-:-:S04]  /*00c0*/  LEA.HI R3, R3, R0, RZ, 0x6 ;  /* 0x0000000003037211 */ /* 0x000fc800078f30ff */
[----:B------:R-:W-:Y:S02]  /*00d0*/  SHF.R.S32.HI R2, RZ, 0x6, R3 ;  /* 0x00000006ff027819 */ /* 0x000fe40000011403 */
[----:B------:R-:W-:Y:S02]  /*00e0*/  LOP3.LUT R3, R3, 0xffffffc0, RZ, 0xc0, !PT ;  /* 0xffffffc003037812 */ /* 0x000fe400078ec0ff */
[----:B------:R-:W-:Y:S02]  /*00f0*/  LEA.HI R7, R2, R2, RZ, 0x6 ;  /* 0x0000000202077211 */ /* 0x000fe400078f30ff */
[----:B------:R-:W-:Y:S02]  /*0100*/  IADD3 R3, R0, -R3, RZ ;  /* 0x8000000300037210 */ /* 0x000fe40007ffe0ff */
[----:B------:R-:W-:-:S05]  /*0110*/  LOP3.LUT R7, R7, 0xffffffc0, RZ, 0xc0, !PT ;  /* 0xffffffc007077812 */ /* 0x000fca00078ec0ff */
[----:B------:R-:W-:-:S04]  /*0120*/  IMAD.IADD R2, R2, 0x1, -R7 ;  /* 0x0000000102027824 */ /* 0x000fc800078e0a07 */
[----:B--2---:R-:W-:-:S05]  /*0130*/  IMAD.WIDE R14, R2, 0x8, R14 ;  /* 0x00000008020e7825 */ /* 0x004fca00078e020e */
[----:B------:R-:W2:Y:S01]  /*0140*/  LDG.E.EL.64 R8, desc[UR4][R14.64] ;  /* 0x000000040e087981 */ /* 0x000ea2000c2e1b00 */
[----:B----4-:R-:W-:-:S04]  /*0150*/  IMAD.WIDE R16, R2, 0x8, R12 ;  /* 0x0000000802107825 */ /* 0x010fc800078e020c */
[C---:B-----5:R-:W-:Y:S02]  /*0160*/  IMAD.WIDE R12, R3.reuse, 0x8, R4 ;  /* 0x00000008030c7825 */ /* 0x060fe400078e0204 */
[----:B------:R-:W3:Y:S02]  /*0170*/  LDG.E.EL.64 R4, desc[UR4][R16.64] ;  /* 0x0000000410047981 */ /* 0x000ee4000c2e1b00 */
[----:B0-----:R-:W-:Y:S02]  /*0180*/  IMAD.WIDE R10, R3, 0x8, R10 ;  /* 0x00000008030a7825 */ /* 0x001fe400078e020a */
[----:B------:R-:W4:Y:S04]  /*0190*/  LDG.E.EL.64 R12, desc[UR4][R12.64] ;  /* 0x000000040c0c7981 */ /* 0x000f28000c2e1b00 */
[----:B------:R-:W5:Y:S01]  /*01a0*/  LDG.E.EL.64 R10, desc[UR4][R10.64] ;  /* 0x000000040a0a7981 */ /* 0x000f62000c2e1b00 */
[----:B--2---:R-:W-:-:S04]  /*01b0*/  SHF.R.U32.HI R7, RZ, 0x1d, R9 ;  /* 0x0000001dff077819 */ /* 0x004fc80000011609 */
[----:B------:R-:W-:-:S04]  /*01c0*/  LOP3.LUT R7, R7, 0x4, RZ, 0xc0, !PT ;  /* 0x0000000407077812 */ /* 0x000fc800078ec0ff */
[----:B------:R-:W-:Y:S02]  /*01d0*/  IADD3 R8, P0, R8, R7, RZ ;  /* 0x0000000708087210 */ /* 0x000fe40007f1e0ff */
[----:B---3--:R-:W-:Y:S02]  /*01e0*/  SHF.R.U32.HI R7, RZ, 0x1d, R5 ;  /* 0x0000001dff077819 */ /* 0x008fe40000011605 */
[C---:B----4-:R-:W-:Y:S01]  /*01f0*/  LEA R19, P1, R12.reuse, UR6, 0x2 ;  /* 0x000000060c137c11 */ /* 0x050fe2000f8210ff */
[----:B------:R-:W-:Y:S01]  /*0200*/  IMAD.X R15, RZ, RZ, R9, P0 ;  /* 0x000000ffff0f7224 */ /* 0x000fe200000e0609 */
[----:B------:R-:W-:Y:S02]  /*0210*/  LOP3.LUT R7, R7, 0x4, RZ, 0xc0, !PT ;  /* 0x0000000407077812 */ /* 0x000fe400078ec0ff */
[--C-:B------:R-:W-:Y:S02]  /*0220*/  SHF.R.U32.HI R14, RZ, 0x1b, R13.reuse ;  /* 0x0000001bff0e7819 */ /* 0x100fe4000001160d */
[----:B------:R-:W-:-:S02]  /*0230*/  LEA.HI.X R9, R12, UR7, R13, 0x2, P1 ;  /* 0x000000070c097c11 */ /* 0x000fc400088f140d */
[----:B-----5:R-:W-:Y:S02]  /*0240*/  SHF.R.U32.HI R20, RZ, 0x1b, R11 ;  /* 0x0000001bff147819 */ /* 0x020fe4000001160b */
[----:B------:R-:W-:Y:S02]  /*0250*/  IADD3 R12, P2, R4, R7, RZ ;  /* 0x00000007040c7210 */ /* 0x000fe40007f5e0ff */
[----:B------:R-:W-:Y:S02]  /*0260*/  SHF.R.S32.HI R13, RZ, 0x18, R6 ;  /* 0x00000018ff0d7819 */ /* 0x000fe40000011406 */
[----:B------:R-:W-:Y:S01]  /*0270*/  LOP3.LUT R14, R14, 0x10, RZ, 0xc0, !PT ;  /* 0x000000100e0e7812 */ /* 0x000fe200078ec0ff */
[----:B------:R-:W-:Y:S01]  /*0280*/  IMAD.X R17, RZ, RZ, R5, P2 ;  /* 0x000000ffff117224 */ /* 0x000fe200010e0605 */
[----:B------:R-:W-:Y:S01]  /*0290*/  LEA R7, P0, R10, UR6, 0x2 ;  /* 0x000000060a077c11 */ /* 0x000fe2000f8010ff */
[----:B------:R-:W0:Y:S01]  /*02a0*/  LDC.64 R4, c[0x0][0x228] ;  /* 0x00008a00ff047b82 */ /* 0x000e220000000a00 */
[----:B------:R-:W-:-:S02]  /*02b0*/  LOP3.LUT R20, R20, 0x10, RZ, 0xc0, !PT ;  /* 0x0000001014147812 */ /* 0x000fc400078ec0ff */
[----:B------:R-:W-:Y:S02]  /*02c0*/  SGXT R13, R13, 0x1 ;  /* 0x000000010d0d781a */ /* 0x000fe40000000200 */
[----:B------:R-:W-:Y:S02]  /*02d0*/  IADD3 R14, P1, R14, R19, RZ ;  /* 0x000000130e0e7210 */ /* 0x000fe40007f3e0ff */
[----:B------:R-:W-:Y:S02]  /*02e0*/  LEA.HI.X R10, R10, UR7, R11, 0x2, P0 ;  /* 0x000000070a0a7c11 */ /* 0x000fe400080f140b */
[----:B------:R-:W-:Y:S01]  /*02f0*/  IADD3 R20, P0, R20, R7, RZ ;  /* 0x0000000714147210 */ /* 0x000fe20007f1e0ff */
[----:B------:R-:W-:Y:S01]  /*0300*/  IMAD.X R21, RZ, RZ, R9, P1 ;  /* 0x000000ffff157224 */ /* 0x000fe200008e0609 */
[----:B------:R-:W-:Y:S01]  /*0310*/  SHF.L.U32 R19, R8, 0x4, RZ ;  /* 0x0000000408137819 */ /* 0x000fe200000006ff */
[----:B------:R-:W1:Y:S01]  /*0320*/  LDC.64 R6, c[0x0][0x238] ;  /* 0x00008e00ff067b82 */ /* 0x000e620000000a00 */
[----:B------:R-:W-:-:S02]  /*0330*/  LEA.HI R13, R13, R0, RZ, 0xc ;  /* 0x000000000d0d7211 */ /* 0x000fc400078f60ff */
[----:B------:R-:W-:Y:S01]  /*0340*/  SHF.L.U64.HI R11, R8, 0x4, R15 ;  /* 0x00000004080b7819 */ /* 0x000fe2000001020f */
[C---:B------:R-:W-:Y:S01]  /*0350*/  IMAD.SHL.U32 R15, R12.reuse, 0x10, RZ ;  /* 0x000000100c0f7824 */ /* 0x040fe200078e00ff */
[----:B------:R-:W-:Y:S02]  /*0360*/  SHF.L.U64.HI R18, R12, 0x4, R17 ;  /* 0x000000040c127819 */ /* 0x000fe40000010211 */
[----:B------:R-:W-:Y:S02]  /*0370*/  IADD3.X R9, RZ, R10, RZ, P0, !PT ;  /* 0x0000000aff097210 */ /* 0x000fe400007fe4ff */
[----:B------:R-:W-:Y:S02]  /*0380*/  IADD3 R16, P1, R19, R14, RZ ;  /* 0x0000000e13107210 */ /* 0x000fe40007f3e0ff */
[----:B------:R-:W-:Y:S01]  /*0390*/  IADD3 R12, P2, R20, R19, RZ ;  /* 0x00000013140c7210 */ /* 0x000fe20007f5e0ff */
[----:B0-----:R-:W2:Y:S01]  /*03a0*/  LDG.E R4, desc[UR4][R4.64] ;  /* 0x0000000404047981 */ /* 0x001ea2000c1e1900 */
[----:B------:R-:W-:Y:S01]  /*03b0*/  SHF.R.S32.HI R10, RZ, 0xc, R13 ;  /* 0x0000000cff0a7819 */ /* 0x000fe2000001140d */
[----:B------:R-:W-:Y:S01]  /*03c0*/  IMAD.X R17, R11, 0x1, R21, P1 ;  /* 0x000000010b117824 */ /* 0x000fe200008e0615 */
[----:B------:R-:W-:Y:S01]  /*03d0*/  IADD3 R14, P3, R15, R14, RZ ;  /* 0x0000000e0f0e7210 */ /* 0x000fe20007f7e0ff */
[----:B------:R-:W-:Y:S01]  /*03e0*/  IMAD.X R13, R9, 0x1, R11, P2 ;  /* 0x00000001090d7824 */ /* 0x000fe200010e060b */
[----:B------:R-:W-:Y:S01]  /*03f0*/  IADD3 R8, P4, R15, R20, RZ ;  /* 0x000000140f087210 */ /* 0x000fe20007f9e0ff */
[----:B------:R-:W-:Y:S01]  /*0400*/  IMAD.SHL.U32 R19, R10, 0x10, RZ ;  /* 0x000000100a137824 */ /* 0x000fe200078e00ff */
[----:B------:R-:W-:Y:S01]  /*0410*/  IADD3.X R15, R18, R21, RZ, P3, !PT ;  /* 0x00000015120f7210 */ /* 0x000fe20001ffe4ff */
[----:B------:R-:W0:Y:S01]  /*0420*/  LDC.64 R10, c[0x0][0x248] ;  /* 0x00009200ff0a7b82 */ /* 0x000e220000000a00 */
[----:B------:R-:W-:Y:S01]  /*0430*/  IADD3.X R9, R18, R9, RZ, P4, !PT ;  /* 0x0000000912097210 */ /* 0x000fe200027fe4ff */
[----:B------:R-:W-:-:S04]  /*0440*/  IMAD.WIDE R16, R19, 0x4, R16 ;  /* 0x0000000413107825 */ /* 0x000fc800078e0210 */
[C---:B------:R-:W-:Y:S02]  /*0450*/  IMAD.WIDE R14, R19.reuse, 0x4, R14 ;  /* 0x00000004130e7825 */ /* 0x040fe400078e020e */
[----:B------:R-:W2:Y:S02]  /*0460*/  LDG.E.EL R17, desc[UR4][R16.64] ;  /* 0x0000000410117981 */ /* 0x000ea4000c2e1900 */
[C---:B------:R-:W-:Y:S02]  /*0470*/  IMAD.WIDE R12, R19.reuse, 0x4, R12 ;  /* 0x00000004130c7825 */ /* 0x040fe400078e020c */
[----:B------:R-:W3:Y:S02]  /*0480*/  LDG.E.EL R15, desc[UR4][R14.64] ;  /* 0x000000040e0f7981 */ /* 0x000ee4000c2e1900 */
[----:B------:R-:W-:Y:S02]  /*0490*/  IMAD.WIDE R8, R19, 0x4, R8 ;  /* 0x0000000413087825 */ /* 0x000fe400078e0208 */
[----:B------:R4:W5:Y:S02]  /*04a0*/  LDG.E.EL R13, desc[UR4][R12.64] ;  /* 0x000000040c0d7981 */ /* 0x000964000c2e1900 */
[----:B-1----:R-:W-:-:S02]  /*04b0*/  IMAD.WIDE R6, R3, 0x4, R6 ;  /* 0x0000000403067825 */ /* 0x002fc400078e0206 */
[----:B------:R-:W5:Y:S04]  /*04c0*/  LDG.E.EL R9, desc[UR4][R8.64] ;  /* 0x0000000408097981 */ /* 0x000f68000c2e1900 */
[----:B------:R-:W5:Y:S01]  /*04d0*/  LDG.E.EL R6, desc[UR4][R6.64] ;  /* 0x0000000406067981 */ /* 0x000f62000c2e1900 */
[----:B0-----:R-:W-:-:S05]  /*04e0*/  IMAD.WIDE R10, R2, 0x4, R10 ;  /* 0x00000004020a7825 */ /* 0x001fca00078e020a */
[----:B------:R-:W5:Y:S01]  /*04f0*/  LDG.E.EL R2, desc[UR4][R10.64] ;  /* 0x000000040a027981 */ /* 0x000f62000c2e1900 */
[----:B----4-:R-:W-:Y:S01]  /*0500*/  HFMA2.MMA R12, -RZ, RZ, 1.625, 0 ;  /* 0x3e800000ff0c7435 */ /* 0x010fe200000001ff */
[C---:B--2---:R-:W-:Y:S01]  /*0510*/  FADD R3, R4.reuse, R17 ;  /* 0x0000001104037221 */ /* 0x044fe20000000000 */
[C---:B---3--:R-:W-:Y:S01]  /*0520*/  FADD R19, R4.reuse, R15 ;  /* 0x0000000f04137221 */ /* 0x048fe20000000000 */
[C---:B-----5:R-:W-:Y:S01]  /*0530*/  FADD R16, R4.reuse, R13 ;  /* 0x0000000d04107221 */ /* 0x060fe20000000000 */
[----:B------:R-:W-:-:S03]  /*0540*/  FADD R4, R4, R9 ;  /* 0x0000000904047221 */ /* 0x000fc60000000000 */
[----:B------:R-:W-:Y:S01]  /*0550*/  FADD R16, -R3, R16 ;  /* 0x0000001003107221 */ /* 0x000fe20000000100 */
[----:B------:R-:W0:Y:S01]  /*0560*/  LDC.64 R8, c[0x0][0x258] ;  /* 0x00009600ff087b82 */ /* 0x000e220000000a00 */
[----:B------:R-:W-:Y:S02]  /*0570*/  FADD R4, -R19, R4 ;  /* 0x0000000413047221 */ /* 0x000fe40000000100 */
[C---:B------:R-:W-:Y:S02]  /*0580*/  FFMA R3, R6.reuse, R16, R3 ;  /* 0x0000001006037223 */ /* 0x040fe40000000003 */
[----:B------:R-:W-:-:S03]  /*0590*/  FFMA R4, R6, R4, R19 ;  /* 0x0000000406047223 */ /* 0x000fc60000000013 */
[----:B------:R-:W1:Y:S01]  /*05a0*/  LDC.64 R6, c[0x0][0x250] ;  /* 0x00009400ff067b82 */ /* 0x000e620000000a00 */
[----:B------:R-:W-:-:S04]  /*05b0*/  FADD R13, -R3, R4 ;  /* 0x00000004030d7221 */ /* 0x000fc80000000100 */
[----:B------:R-:W-:-:S04]  /*05c0*/  FFMA R4, R2, R13, R3 ;  /* 0x0000000d02047223 */ /* 0x000fc80000000003 */
[----:B------:R-:W-:-:S04]  /*05d0*/  FADD R4, RZ, -R4 ;  /* 0x80000004ff047221 */ /* 0x000fc80000000000 */
[----:B------:R-:W-:-:S05]  /*05e0*/  FMUL R10, R4, 1.4426950216293334961 ;  /* 0x3fb8aa3b040a7820 */ /* 0x000fca0000400000 */
[----:B------:R-:W-:-:S13]  /*05f0*/  FSETP.GEU.AND P0, PT, R10, -126, PT ;  /* 0xc2fc00000a00780b */ /* 0x000fda0003f0e000 */
[----:B------:R-:W-:-:S04]  /*0600*/  @!P0 FMUL R10, R10, 0.5 ;  /* 0x3f0000000a0a8820 */ /* 0x000fc80000400000 */
[----:B------:R-:W2:Y:S02]  /*0610*/  MUFU.EX2 R4, R10 ;  /* 0x0000000a00047308 */ /* 0x000ea40000000800 */
[----:B--2---:R-:W-:-:S04]  /*0620*/  @!P0 FMUL R4, R4, R4 ;  /* 0x0000000404048220 */ /* 0x004fc80000400000 */
[----:B------:R-:W-:Y:S02]  /*0630*/  FADD R11, R4, 1 ;  /* 0x3f800000040b7421 */ /* 0x000fe40000000000 */
[----:B------:R-:W2:Y:S03]  /*0640*/  LDC.64 R4, c[0x0][0x260] ;  /* 0x00009800ff047b82 */ /* 0x000ea60000000a00 */
[----:B------:R-:W-:-:S13]  /*0650*/  FSETP.GT.AND P0, PT, R11, 8.50705917302346158658e+37, PT ;  /* 0x7e8000000b00780b */ /* 0x000fda0003f04000 */
[----:B------:R-:W-:-:S06]  /*0660*/  @P0 FMUL R11, R11, 0.25 ;  /* 0x3e8000000b0b0820 */ /* 0x000fcc0000400000 */
[----:B------:R-:W3:Y:S01]  /*0670*/  MUFU.RCP R11, R11 ;  /* 0x0000000b000b7308 */ /* 0x000ee20000001000 */
[----:B------:R-:W-:Y:S01]  /*0680*/  FSEL R12, R12, 1, P0 ;  /* 0x3f8000000c0c7808 */ /* 0x000fe20000000000 */
[----:B-1----:R-:W-:-:S04]  /*0690*/  IMAD.WIDE R6, R0, 0x4, R6 ;  /* 0x0000000400067825 */ /* 0x002fc800078e0206 */
[----:B------:R-:W-:Y:S01]  /*06a0*/  FMUL R13, R2, R13 ;  /* 0x0000000d020d7220 */ /* 0x000fe20000400000 */
[C---:B0-----:R-:W-:Y:S01]  /*06b0*/  IMAD.WIDE R8, R0.reuse, 0x4, R8 ;  /* 0x0000000400087825 */ /* 0x041fe200078e0208 */
[----:B------:R-:W-:Y:S03]  /*06c0*/  STG.E desc[UR4][R6.64], R3 ;  /* 0x0000000306007986 */ /* 0x000fe6000c101904 */
[----:B--2---:R-:W-:Y:S01]  /*06d0*/  IMAD.WIDE R4, R0, 0x4, R4 ;  /* 0x0000000400047825 */ /* 0x004fe200078e0204 */
[----:B------:R-:W-:Y:S03]  /*06e0*/  STG.E desc[UR4][R8.64], R13 ;  /* 0x0000000d08007986 */ /* 0x000fe6000c101904 */
[----:B---3--:R-:W-:-:S05]  /*06f0*/  FMUL R15, R11, R12 ;  /* 0x0000000c0b0f7220 */ /* 0x008fca0000400000 */
[----:B------:R-:W-:Y:S01]  /*0700*/  STG.E desc[UR4][R4.64], R15 ;  /* 0x0000000f04007986 */ /* 0x000fe2000c101904 */
[----:B------:R-:W-:Y:S05]  /*0710*/  EXIT ;  /* 0x000000000000794d */ /* 0x000fea0003800000 */
.L_x_0:
[----:B------:R-:W-:-:S00]  /*0720*/  BRA `(.L_x_0) ;  /* 0xfffffffc00fc7947 */ /* 0x000fc0000383ffff */
[----:B------:R-:W-:-:S00]  /*0730*/  NOP ;  /* 0x0000000000007918 */ /* 0x000fc00000000000 */
        /* <DEDUP_REMOVED lines=12> */
.L_x_1:


//--------------------- .nv.constant0.triton_poi_fused__unsafe_index_add_convolution_mul_sigmoid_sub_79 --------------------------
	.section	.nv.constant0.triton_poi_fused__unsafe_index_add_convolution_mul_sigmoid_sub_79,"a",@progbits
	.sectionflags	@""
	.align	4
.nv.constant0.triton_poi_fused__unsafe_index_add_convolution_mul_sigmoid_sub_79:
	.zero		620
